	.headerflags	@"EF_CUDA_TEXMODE_UNIFIED EF_CUDA_64BIT_ADDRESS EF_CUDA_ACCELERATORS EF_CUDA_SM90 EF_CUDA_VIRTUAL_SM(EF_CUDA_SM90)"
	.elftype	@"ET_EXEC"


//--------------------- .nv.info                  --------------------------
	.section	.nv.info,"",@"SHT_CUDA_INFO"
	.align	4


	//----- nvinfo : EIATTR_REGCOUNT
	.align		4
        /*0000*/ 	.byte	0x04, 0x2f
        /*0002*/ 	.short	(.L_1 - .L_0)
	.align		4
.L_0:
        /*0004*/ 	.word	index@(triton_poi_fused__native_batch_norm_legit_no_training__unsafe_index_add_mul_sigmoid_25)
        /*0008*/ 	.word	0x00000010


	//----- nvinfo : EIATTR_MIN_STACK_SIZE
	.align		4
.L_1:
        /*000c*/ 	.byte	0x04, 0x12
        /*000e*/ 	.short	(.L_3 - .L_2)
	.align		4
.L_2:
        /*0010*/ 	.word	index@(triton_poi_fused__native_batch_norm_legit_no_training__unsafe_index_add_mul_sigmoid_25)
        /*0014*/ 	.word	0x00000000


	//----- nvinfo : EIATTR_FRAME_SIZE
	.align		4
.L_3:
        /*0018*/ 	.byte	0x04, 0x11
        /*001a*/ 	.short	(.L_5 - .L_4)
	.align		4
.L_4:
        /*001c*/ 	.word	index@(triton_poi_fused__native_batch_norm_legit_no_training__unsafe_index_add_mul_sigmoid_25)
        /*0020*/ 	.word	0x00000000


	//----- nvinfo : EIATTR_MIN_STACK_SIZE
	.align		4
.L_5:
        /*0024*/ 	.byte	0x04, 0x12
        /*0026*/ 	.short	(.L_7 - .L_6)
	.align		4
.L_6:
        /*0028*/ 	.word	index@(triton_poi_fused__native_batch_norm_legit_no_training__unsafe_index_add_mul_sigmoid_25)
        /*002c*/ 	.word	0x00000000
.L_7:


//--------------------- .nv.info.triton_poi_fused__native_batch_norm_legit_no_training__unsafe_index_add_mul_sigmoid_25 --------------------------
	.section	.nv.info.triton_poi_fused__native_batch_norm_legit_no_training__unsafe_index_add_mul_sigmoid_25,"",@"SHT_CUDA_INFO"
	.sectionflags	@""
	.align	4


	//----- nvinfo : EIATTR_CUDA_API_VERSION
	.align		4
        /*0000*/ 	.byte	0x04, 0x37
        /*0002*/ 	.short	(.L_9 - .L_8)
.L_8:
        /*0004*/ 	.word	0x0000007c


	//----- nvinfo : EIATTR_KPARAM_INFO
	.align		4
.L_9:
        /*0008*/ 	.byte	0x04, 0x17
        /*000a*/ 	.short	(.L_11 - .L_10)
.L_10:
        /*000c*/ 	.word	0x00000000
        /*0010*/ 	.short	0x0005
        /*0012*/ 	.short	0x0028
        /*0014*/ 	.byte	0x00, 0xf0, 0x11, 0x00


	//----- nvinfo : EIATTR_KPARAM_INFO
	.align		4
.L_11:
        /*0018*/ 	.byte	0x04, 0x17
        /*001a*/ 	.short	(.L_13 - .L_12)
.L_12:
        /*001c*/ 	.word	0x00000000
        /*0020*/ 	.short	0x0004
        /*0022*/ 	.short	0x0020
        /*0024*/ 	.byte	0x00, 0xf4, 0x21, 0x00


	//----- nvinfo : EIATTR_KPARAM_INFO
	.align		4
.L_13:
        /*0028*/ 	.byte	0x04, 0x17
        /*002a*/ 	.short	(.L_15 - .L_14)
.L_14:
        /*002c*/ 	.word	0x00000000
        /*0030*/ 	.short	0x0003
        /*0032*/ 	.short	0x0018
        /*0034*/ 	.byte	0x00, 0xf4, 0x21, 0x00


	//----- nvinfo : EIATTR_KPARAM_INFO
	.align		4
.L_15:
        /*0038*/ 	.byte	0x04, 0x17
        /*003a*/ 	.short	(.L_17 - .L_16)
.L_16:
        /*003c*/ 	.word	0x00000000
        /*0040*/ 	.short	0x0002
        /*0042*/ 	.short	0x0010
        /*0044*/ 	.byte	0x00, 0xf4, 0x21, 0x00


	//----- nvinfo : EIATTR_KPARAM_INFO
	.align		4
.L_17:
        /*0048*/ 	.byte	0x04, 0x17
        /*004a*/ 	.short	(.L_19 - .L_18)
.L_18:
        /*004c*/ 	.word	0x00000000
        /*0050*/ 	.short	0x0001
        /*0052*/ 	.short	0x0008
        /*0054*/ 	.byte	0x00, 0xf4, 0x21, 0x00


	//----- nvinfo : EIATTR_KPARAM_INFO
	.align		4
.L_19:
        /*0058*/ 	.byte	0x04, 0x17
        /*005a*/ 	.short	(.L_21 - .L_20)
.L_20:
        /*005c*/ 	.word	0x00000000
        /*0060*/ 	.short	0x0000
        /*0062*/ 	.short	0x0000
        /*0064*/ 	.byte	0x00, 0xf4, 0x21, 0x00


	//----- nvinfo : EIATTR_SPARSE_MMA_MASK
	.align		4
.L_21:
        /*0068*/ 	.byte	0x03, 0x50
        /*006a*/ 	.short	0x0000


	//----- nvinfo : EIATTR_MAXREG_COUNT
	.align		4
        /*006c*/ 	.byte	0x03, 0x1b
        /*006e*/ 	.short	0x00ff


	//----- nvinfo : EIATTR_EXIT_INSTR_OFFSETS
	.align		4
        /*0070*/ 	.byte	0x04, 0x1c
        /*0072*/ 	.short	(.L_23 - .L_22)


	//   ....[0]....
.L_22:
        /*0074*/ 	.word	0x00000350


	//----- nvinfo : EIATTR_REQNTID
	.align		4
.L_23:
        /*0078*/ 	.byte	0x04, 0x10
        /*007a*/ 	.short	(.L_25 - .L_24)
.L_24:
        /*007c*/ 	.word	0x00000080
        /*0080*/ 	.word	0x00000001
        /*0084*/ 	.word	0x00000001


	//----- nvinfo : EIATTR_CBANK_PARAM_SIZE
	.align		4
.L_25:
        /*0088*/ 	.byte	0x03, 0x19
        /*008a*/ 	.short	0x002c


	//----- nvinfo : EIATTR_PARAM_CBANK
	.align		4
        /*008c*/ 	.byte	0x04, 0x0a
        /*008e*/ 	.short	(.L_27 - .L_26)
	.align		4
.L_26:
        /*0090*/ 	.word	index@(.nv.constant0.triton_poi_fused__native_batch_norm_legit_no_training__unsafe_index_add_mul_sigmoid_25)
        /*0094*/ 	.short	0x0210
        /*0096*/ 	.short	0x002c


	//----- nvinfo : EIATTR_SW_WAR
	.align		4
.L_27:
        /*0098*/ 	.byte	0x04, 0x36
        /*009a*/ 	.short	(.L_29 - .L_28)
.L_28:
        /*009c*/ 	.word	0x00000008
.L_29:


//--------------------- .nv.callgraph             --------------------------
	.section	.nv.callgraph,"",@"SHT_CUDA_CALLGRAPH"
	.align	4
	.sectionentsize	8
	.align		4
        /*0000*/ 	.word	0x00000000
	.align		4
        /*0004*/ 	.word	0xffffffff
	.align		4
        /*0008*/ 	.word	0x00000000
	.align		4
        /*000c*/ 	.word	0xfffffffe
	.align		4
        /*0010*/ 	.word	0x00000000
	.align		4
        /*0014*/ 	.word	0xfffffffd
	.align		4
        /*0018*/ 	.word	0x00000000
	.align		4
        /*001c*/ 	.word	0xfffffffc


//--------------------- .text.triton_poi_fused__native_batch_norm_legit_no_training__unsafe_index_add_mul_sigmoid_25 --------------------------
	.section	.text.triton_poi_fused__native_batch_norm_legit_no_training__unsafe_index_add_mul_sigmoid_25,"ax",@progbits
	.align	128
        .global         triton_poi_fused__native_batch_norm_legit_no_training__unsafe_index_add_mul_sigmoid_25
        .type           triton_poi_fused__native_batch_norm_legit_no_training__unsafe_index_add_mul_sigmoid_25,@function
        .size           triton_poi_fused__native_batch_norm_legit_no_training__unsafe_index_add_mul_sigmoid_25,(.L_x_1 - triton_poi_fused__native_batch_norm_legit_no_training__unsafe_index_add_mul_sigmoid_25)
        .other          triton_poi_fused__native_batch_norm_legit_no_training__unsafe_index_add_mul_sigmoid_25,@"STO_CUDA_ENTRY STV_DEFAULT"
triton_poi_fused__native_batch_norm_legit_no_training__unsafe_index_add_mul_sigmoid_25:
.text.triton_poi_fused__native_batch_norm_legit_no_training__unsafe_index_add_mul_sigmoid_25:
[----:B------:R-:W-:Y:S01]  /*0000*/  LDC R1, c[0x0][0x28] ;  /* 0x00000a00ff017b82 */ /* 0x000fe20000000800 */
[----:B------:R-:W1:Y:S07]  /*0010*/  S2R R0, SR_TID.X ;  /* 0x0000000000007919 */ /* 0x000e6e0000002100 */
[----:B------:R-:W2:Y:S01]  /*0020*/  LDC.64 R6, c[0x0][0x210] ;  /* 0x00008400ff067b82 */ /* 0x000ea20000000a00 */
[----:B------:R-:W-:Y:S01]  /*0030*/  ULDC.64 UR4, c[0x0][0x208] ;  /* 0x0000820000047ab9 */ /* 0x000fe20000000a00 */
[----:B------:R-:W-:Y:S01]  /*0040*/  ULDC.64 UR6, c[0x0][0x218] ;  /* 0x0000860000067ab9 */ /* 0x000fe20000000a00 */
[----:B------:R-:W3:Y:S01]  /*0050*/  S2R R9, SR_CTAID.X ;  /* 0x0000000000097919 */ /* 0x000ee20000002500 */
[----:B------:R-:W-:Y:S01]  /*0060*/  ULDC.64 UR8, c[0x0][0x228] ;  /* 0x00008a0000087ab9 */ /* 0x000fe20000000a00 */
[----:B-1----:R-:W-:-:S05]  /*0070*/  LOP3.LUT R0, R0, 0x7f, RZ, 0xc0, !PT ;  /* 0x0000007f00007812 */ /* 0x002fca00078ec0ff */
[----:B---3--:R-:W-:-:S05]  /*0080*/  IMAD R0, R9, 0x80, R0 ;  /* 0x0000008009007824 */ /* 0x008fca00078e0200 */
[----:B------:R-:W-:-:S04]  /*0090*/  SHF.R.S32.HI R3, RZ, 0x1f, R0 ;  /* 0x0000001fff037819 */ /* 0x000fc80000011400 */
[----:B------:R-:W-:-:S04]  /*00a0*/  LEA.HI R3, R3, R0, RZ, 0x3 ;  /* 0x0000000003037211 */ /* 0x000fc800078f18ff */
[----:B------:R-:W-:Y:S02]  /*00b0*/  SHF.R.S32.HI R2, RZ, 0x3, R3 ;  /* 0x00000003ff027819 */ /* 0x000fe40000011403 */
[----:B------:R-:W-:Y:S02]  /*00c0*/  LOP3.LUT R3, R3, 0xfffffff8, RZ, 0xc0, !PT ;  /* 0xfffffff803037812 */ /* 0x000fe400078ec0ff */
[----:B------:R-:W-:-:S03]  /*00d0*/  LEA.HI R4, R2, R2, RZ, 0x3 ;  /* 0x0000000202047211 */ /* 0x000fc600078f18ff */
[----:B------:R-:W-:Y:S01]  /*00e0*/  IMAD.IADD R3, R0, 0x1, -R3 ;  /* 0x0000000100037824 */ /* 0x000fe200078e0a03 */
[----:B------:R-:W-:-:S05]  /*00f0*/  LOP3.LUT R5, R4, 0xfffffff8, RZ, 0xc0, !PT ;  /* 0xfffffff804057812 */ /* 0x000fca00078ec0ff */
[----:B------:R-:W-:-:S04]  /*0100*/  IMAD.IADD R5, R2, 0x1, -R5 ;  /* 0x0000000102057824 */ /* 0x000fc800078e0a05 */
[----:B--2---:R-:W-:-:S04]  /*0110*/  IMAD.WIDE R4, R5, 0x8, R6 ;  /* 0x0000000805047825 */ /* 0x004fc800078e0206 */
[----:B------:R-:W-:Y:S02]  /*0120*/  IMAD.WIDE R6, R3, 0x8, R6 ;  /* 0x0000000803067825 */ /* 0x000fe400078e0206 */
[----:B------:R-:W2:Y:S01]  /*0130*/  LDG.E.EL.64 R4, desc[UR4][R4.64] ;  /* 0x0000000404047981 */ /* 0x000ea2000c2e1b00 */
[----:B------:R-:W-:Y:S01]  /*0140*/  SHF.R.S32.HI R9, RZ, 0x18, R9 ;  /* 0x00000018ff097819 */ /* 0x000fe20000011409 */
[----:B------:R-:W1:Y:S02]  /*0150*/  LDC.64 R2, c[0x0][0x220] ;  /* 0x00008800ff027b82 */ /* 0x000e640000000a00 */
[----:B------:R-:W3:Y:S01]  /*0160*/  LDG.E.EL.64 R6, desc[UR4][R6.64] ;  /* 0x0000000406067981 */ /* 0x000ee2000c2e1b00 */
[----:B------:R-:W-:-:S04]  /*0170*/  SGXT R9, R9, 0x1 ;  /* 0x000000010909781a */ /* 0x000fc80000000200 */
[----:B------:R-:W-:-:S04]  /*0180*/  LEA.HI R9, R9, R0, RZ, 0x6 ;  /* 0x0000000009097211 */ /* 0x000fc800078f30ff */
[----:B------:R-:W-:-:S05]  /*0190*/  SHF.R.S32.HI R9, RZ, 0x6, R9 ;  /* 0x00000006ff097819 */ /* 0x000fca0000011409 */
[----:B-1----:R-:W-:-:S06]  /*01a0*/  IMAD.WIDE R2, R9, 0x4, R2 ;  /* 0x0000000409027825 */ /* 0x002fcc00078e0202 */
[----:B------:R-:W4:Y:S01]  /*01b0*/  LDG.E.EL R2, desc[UR4][R2.64] ;  /* 0x0000000402027981 */ /* 0x000f22000c2e1900 */
[----:B--2---:R-:W-:Y:S02]  /*01c0*/  SHF.R.U32.HI R13, RZ, 0x1d, R5 ;  /* 0x0000001dff0d7819 */ /* 0x004fe40000011605 */
[----:B---3--:R-:W-:Y:S02]  /*01d0*/  SHF.R.U32.HI R11, RZ, 0x1d, R7 ;  /* 0x0000001dff0b7819 */ /* 0x008fe40000011607 */
[----:B------:R-:W-:Y:S02]  /*01e0*/  LOP3.LUT R13, R13, 0x4, RZ, 0xc0, !PT ;  /* 0x000000040d0d7812 */ /* 0x000fe400078ec0ff */
[----:B------:R-:W-:Y:S02]  /*01f0*/  LOP3.LUT R11, R11, 0x4, RZ, 0xc0, !PT ;  /* 0x000000040b0b7812 */ /* 0x000fe400078ec0ff */
[----:B------:R-:W-:Y:S02]  /*0200*/  IADD3 R8, P0, R4, R13, RZ ;  /* 0x0000000d04087210 */ /* 0x000fe40007f1e0ff */
[----:B------:R-:W-:-:S03]  /*0210*/  IADD3 R4, P1, R6, R11, RZ ;  /* 0x0000000b06047210 */ /* 0x000fc60007f3e0ff */
[----:B------:R-:W-:Y:S01]  /*0220*/  IMAD.X R6, RZ, RZ, R5, P0 ;  /* 0x000000ffff067224 */ /* 0x000fe200000e0605 */
[----:B------:R-:W-:Y:S01]  /*0230*/  LEA R5, P0, R8, R4, 0x2 ;  /* 0x0000000408057211 */ /* 0x000fe200078010ff */
[----:B------:R-:W-:Y:S02]  /*0240*/  IMAD.X R7, RZ, RZ, R7, P1 ;  /* 0x000000ffff077224 */ /* 0x000fe400008e0607 */
[----:B------:R-:W-:-:S03]  /*0250*/  IMAD.SHL.U32 R4, R9, 0x10, RZ ;  /* 0x0000001009047824 */ /* 0x000fc600078e00ff */
[----:B------:R-:W-:Y:S02]  /*0260*/  LEA.HI.X R7, R8, R7, R6, 0x2, P0 ;  /* 0x0000000708077211 */ /* 0x000fe400000f1406 */
[----:B------:R-:W-:-:S04]  /*0270*/  IADD3 R5, P0, R4, R5, RZ ;  /* 0x0000000504057210 */ /* 0x000fc80007f1e0ff */
[----:B------:R-:W-:Y:S01]  /*0280*/  LEA.HI.X.SX32 R4, R4, R7, 0x1, P0 ;  /* 0x0000000704047211 */ /* 0x000fe200000f0eff */
[----:B------:R-:W-:-:S03]  /*0290*/  IMAD.SHL.U32 R8, R5, 0x4, RZ ;  /* 0x0000000405087824 */ /* 0x000fc600078e00ff */
[----:B------:R-:W-:Y:S02]  /*02a0*/  SHF.L.U64.HI R4, R5, 0x2, R4 ;  /* 0x0000000205047819 */ /* 0x000fe40000010204 */
[----:B------:R-:W-:Y:S02]  /*02b0*/  IADD3 R6, P0, R8, UR6, RZ ;  /* 0x0000000608067c10 */ /* 0x000fe4000ff1e0ff */
[----:B------:R-:W-:Y:S02]  /*02c0*/  IADD3 R8, P1, R8, UR8, RZ ;  /* 0x0000000808087c10 */ /* 0x000fe4000ff3e0ff */
[----:B------:R-:W-:Y:S02]  /*02d0*/  IADD3.X R7, R4, UR7, RZ, P0, !PT ;  /* 0x0000000704077c10 */ /* 0x000fe400087fe4ff */
[----:B------:R-:W-:Y:S02]  /*02e0*/  IADD3.X R9, R4, UR9, RZ, P1, !PT ;  /* 0x0000000904097c10 */ /* 0x000fe40008ffe4ff */
[----:B------:R-:W1:Y:S02]  /*02f0*/  LDC.64 R4, c[0x0][0x230] ;  /* 0x00008c00ff047b82 */ /* 0x000e640000000a00 */
[----:B------:R-:W4:Y:S04]  /*0300*/  LDG.E.EL R7, desc[UR4][R6.64] ;  /* 0x0000000406077981 */ /* 0x000f28000c2e1900 */
[----:B------:R-:W4:Y:S01]  /*0310*/  LDG.E.EL R9, desc[UR4][R8.64] ;  /* 0x0000000408097981 */ /* 0x000f22000c2e1900 */
[----:B-1----:R-:W-:-:S04]  /*0320*/  IMAD.WIDE R4, R0, 0x4, R4 ;  /* 0x0000000400047825 */ /* 0x002fc800078e0204 */
[----:B----4-:R-:W-:-:S05]  /*0330*/  FFMA R11, R2, R7, R9 ;  /* 0x00000007020b7223 */ /* 0x010fca0000000009 */
[----:B------:R-:W-:Y:S01]  /*0340*/  STG.E desc[UR4][R4.64], R11 ;  /* 0x0000000b04007986 */ /* 0x000fe2000c101904 */
[----:B------:R-:W-:Y:S05]  /*0350*/  EXIT ;  /* 0x000000000000794d */ /* 0x000fea0003800000 */
.L_x_0:
[----:B------:R-:W-:-:S00]  /*0360*/  BRA `(.L_x_0) ;  /* 0xfffffffc00fc7947 */ /* 0x000fc0000383ffff */
[----:B------:R-:W-:-:S00]  /*0370*/  NOP ;  /* 0x0000000000007918 */ /* 0x000fc00000000000 */
        /* <DEDUP_REMOVED lines=8> */
.L_x_1:


//--------------------- .nv.constant0.triton_poi_fused__native_batch_norm_legit_no_training__unsafe_index_add_mul_sigmoid_25 --------------------------
	.section	.nv.constant0.triton_poi_fused__native_batch_norm_legit_no_training__unsafe_index_add_mul_sigmoid_25,"a",@progbits
	.sectionflags	@""
	.align	4
.nv.constant0.triton_poi_fused__native_batch_norm_legit_no_training__unsafe_index_add_mul_sigmoid_25:
	.zero		572
